//
// Generated by NVIDIA NVVM Compiler
//
// Compiler Build ID: CL-36424714
// Cuda compilation tools, release 13.0, V13.0.88
// Based on NVVM 20.0.0
//

.version 9.0
.target sm_100
.address_size 64

	// .globl	setRangePoolKernel

.visible .entry setRangePoolKernel(
	.param .u32 setRangePoolKernel_param_0,
	.param .u32 setRangePoolKernel_param_1,
	.param .u32 setRangePoolKernel_param_2,
	.param .u32 setRangePoolKernel_param_3,
	.param .u64 .ptr .align 1 setRangePoolKernel_param_4,
	.param .u64 .ptr .align 1 setRangePoolKernel_param_5,
	.param .u64 .ptr .align 1 setRangePoolKernel_param_6,
	.param .u64 .ptr .align 1 setRangePoolKernel_param_7,
	.param .u64 .ptr .align 1 setRangePoolKernel_param_8,
	.param .u64 .ptr .align 1 setRangePoolKernel_param_9,
	.param .u64 .ptr .align 1 setRangePoolKernel_param_10
)
{
	.reg .pred 	%p<11>;
	.reg .b32 	%r<43>;
	.reg .b32 	%f<30>;
	.reg .b64 	%rd<50>;

	ld.param.u32 	%r27, [setRangePoolKernel_param_0];
	ld.param.u32 	%r24, [setRangePoolKernel_param_1];
	ld.param.u32 	%r25, [setRangePoolKernel_param_2];
	ld.param.u32 	%r26, [setRangePoolKernel_param_3];
	ld.param.u64 	%rd16, [setRangePoolKernel_param_4];
	ld.param.u64 	%rd10, [setRangePoolKernel_param_5];
	ld.param.u64 	%rd12, [setRangePoolKernel_param_7];
	ld.param.u64 	%rd13, [setRangePoolKernel_param_8];
	ld.param.u64 	%rd14, [setRangePoolKernel_param_9];
	cvta.to.global.u64 	%rd1, %rd12;
	cvta.to.global.u64 	%rd2, %rd10;
	cvta.to.global.u64 	%rd3, %rd16;
	mov.u32 	%r28, %ctaid.x;
	mov.u32 	%r29, %ntid.x;
	mov.u32 	%r30, %tid.x;
	mad.lo.s32 	%r1, %r28, %r29, %r30;
	setp.ge.s32 	%p1, %r1, %r27;
	@%p1 bra 	$L__BB0_15;
	add.s32 	%r31, %r25, -1;
	mul.lo.s32 	%r2, %r31, %r26;
	mul.lo.s32 	%r3, %r24, %r1;
	setp.lt.s32 	%p2, %r24, 1;
	@%p2 bra 	$L__BB0_14;
	and.b32  	%r4, %r24, 15;
	setp.lt.u32 	%p3, %r24, 16;
	mov.b32 	%r39, 0;
	@%p3 bra 	$L__BB0_5;
	and.b32  	%r39, %r24, 2147483632;
	neg.s32 	%r37, %r39;
	add.s64 	%rd48, %rd3, 32;
	mov.u32 	%r36, %r3;
$L__BB0_4:
	.pragma "nounroll";
	mul.wide.s32 	%rd17, %r36, 4;
	add.s64 	%rd18, %rd2, %rd17;
	add.s64 	%rd19, %rd1, %rd17;
	ld.global.f32 	%f1, [%rd48+-32];
	st.global.f32 	[%rd18], %f1;
	st.global.f32 	[%rd19], %f1;
	ld.global.f32 	%f2, [%rd48+-28];
	st.global.f32 	[%rd18+4], %f2;
	st.global.f32 	[%rd19+4], %f2;
	ld.global.f32 	%f3, [%rd48+-24];
	st.global.f32 	[%rd18+8], %f3;
	st.global.f32 	[%rd19+8], %f3;
	ld.global.f32 	%f4, [%rd48+-20];
	st.global.f32 	[%rd18+12], %f4;
	st.global.f32 	[%rd19+12], %f4;
	ld.global.f32 	%f5, [%rd48+-16];
	st.global.f32 	[%rd18+16], %f5;
	st.global.f32 	[%rd19+16], %f5;
	ld.global.f32 	%f6, [%rd48+-12];
	st.global.f32 	[%rd18+20], %f6;
	st.global.f32 	[%rd19+20], %f6;
	ld.global.f32 	%f7, [%rd48+-8];
	st.global.f32 	[%rd18+24], %f7;
	st.global.f32 	[%rd19+24], %f7;
	ld.global.f32 	%f8, [%rd48+-4];
	st.global.f32 	[%rd18+28], %f8;
	st.global.f32 	[%rd19+28], %f8;
	ld.global.f32 	%f9, [%rd48];
	st.global.f32 	[%rd18+32], %f9;
	st.global.f32 	[%rd19+32], %f9;
	ld.global.f32 	%f10, [%rd48+4];
	st.global.f32 	[%rd18+36], %f10;
	st.global.f32 	[%rd19+36], %f10;
	ld.global.f32 	%f11, [%rd48+8];
	st.global.f32 	[%rd18+40], %f11;
	st.global.f32 	[%rd19+40], %f11;
	ld.global.f32 	%f12, [%rd48+12];
	st.global.f32 	[%rd18+44], %f12;
	st.global.f32 	[%rd19+44], %f12;
	ld.global.f32 	%f13, [%rd48+16];
	st.global.f32 	[%rd18+48], %f13;
	st.global.f32 	[%rd19+48], %f13;
	ld.global.f32 	%f14, [%rd48+20];
	st.global.f32 	[%rd18+52], %f14;
	st.global.f32 	[%rd19+52], %f14;
	ld.global.f32 	%f15, [%rd48+24];
	st.global.f32 	[%rd18+56], %f15;
	st.global.f32 	[%rd19+56], %f15;
	ld.global.f32 	%f16, [%rd48+28];
	st.global.f32 	[%rd18+60], %f16;
	st.global.f32 	[%rd19+60], %f16;
	add.s32 	%r37, %r37, 16;
	add.s64 	%rd48, %rd48, 64;
	add.s32 	%r36, %r36, 16;
	setp.ne.s32 	%p4, %r37, 0;
	@%p4 bra 	$L__BB0_4;
$L__BB0_5:
	setp.eq.s32 	%p5, %r4, 0;
	@%p5 bra 	$L__BB0_14;
	and.b32  	%r12, %r24, 7;
	setp.lt.u32 	%p6, %r4, 8;
	@%p6 bra 	$L__BB0_8;
	mul.wide.u32 	%rd20, %r39, 4;
	add.s64 	%rd21, %rd3, %rd20;
	ld.global.f32 	%f17, [%rd21];
	add.s32 	%r33, %r39, %r3;
	mul.wide.s32 	%rd22, %r33, 4;
	add.s64 	%rd23, %rd2, %rd22;
	st.global.f32 	[%rd23], %f17;
	add.s64 	%rd24, %rd1, %rd22;
	st.global.f32 	[%rd24], %f17;
	ld.global.f32 	%f18, [%rd21+4];
	st.global.f32 	[%rd23+4], %f18;
	st.global.f32 	[%rd24+4], %f18;
	ld.global.f32 	%f19, [%rd21+8];
	st.global.f32 	[%rd23+8], %f19;
	st.global.f32 	[%rd24+8], %f19;
	ld.global.f32 	%f20, [%rd21+12];
	st.global.f32 	[%rd23+12], %f20;
	st.global.f32 	[%rd24+12], %f20;
	ld.global.f32 	%f21, [%rd21+16];
	st.global.f32 	[%rd23+16], %f21;
	st.global.f32 	[%rd24+16], %f21;
	ld.global.f32 	%f22, [%rd21+20];
	st.global.f32 	[%rd23+20], %f22;
	st.global.f32 	[%rd24+20], %f22;
	ld.global.f32 	%f23, [%rd21+24];
	st.global.f32 	[%rd23+24], %f23;
	st.global.f32 	[%rd24+24], %f23;
	ld.global.f32 	%f24, [%rd21+28];
	st.global.f32 	[%rd23+28], %f24;
	st.global.f32 	[%rd24+28], %f24;
	add.s32 	%r39, %r39, 8;
$L__BB0_8:
	setp.eq.s32 	%p7, %r12, 0;
	@%p7 bra 	$L__BB0_14;
	and.b32  	%r15, %r24, 3;
	setp.lt.u32 	%p8, %r12, 4;
	@%p8 bra 	$L__BB0_11;
	mul.wide.u32 	%rd25, %r39, 4;
	add.s64 	%rd26, %rd3, %rd25;
	ld.global.f32 	%f25, [%rd26];
	add.s32 	%r34, %r39, %r3;
	mul.wide.s32 	%rd27, %r34, 4;
	add.s64 	%rd28, %rd2, %rd27;
	st.global.f32 	[%rd28], %f25;
	add.s64 	%rd29, %rd1, %rd27;
	st.global.f32 	[%rd29], %f25;
	ld.global.f32 	%f26, [%rd26+4];
	st.global.f32 	[%rd28+4], %f26;
	st.global.f32 	[%rd29+4], %f26;
	ld.global.f32 	%f27, [%rd26+8];
	st.global.f32 	[%rd28+8], %f27;
	st.global.f32 	[%rd29+8], %f27;
	ld.global.f32 	%f28, [%rd26+12];
	st.global.f32 	[%rd28+12], %f28;
	st.global.f32 	[%rd29+12], %f28;
	add.s32 	%r39, %r39, 4;
$L__BB0_11:
	setp.eq.s32 	%p9, %r15, 0;
	@%p9 bra 	$L__BB0_14;
	add.s32 	%r42, %r39, %r3;
	mul.wide.u32 	%rd30, %r39, 4;
	add.s64 	%rd49, %rd3, %rd30;
	neg.s32 	%r41, %r15;
$L__BB0_13:
	.pragma "nounroll";
	mul.wide.s32 	%rd31, %r42, 4;
	add.s64 	%rd32, %rd1, %rd31;
	add.s64 	%rd33, %rd2, %rd31;
	ld.global.f32 	%f29, [%rd49];
	st.global.f32 	[%rd33], %f29;
	st.global.f32 	[%rd32], %f29;
	add.s32 	%r42, %r42, 1;
	add.s64 	%rd49, %rd49, 4;
	add.s32 	%r41, %r41, 1;
	setp.ne.s32 	%p10, %r41, 0;
	@%p10 bra 	$L__BB0_13;
$L__BB0_14:
	ld.param.u64 	%rd47, [setRangePoolKernel_param_10];
	ld.param.u64 	%rd46, [setRangePoolKernel_param_6];
	mul.wide.s32 	%rd34, %r3, 4;
	add.s64 	%rd35, %rd10, %rd34;
	cvta.to.global.u64 	%rd36, %rd13;
	mul.wide.s32 	%rd37, %r1, 8;
	add.s64 	%rd38, %rd36, %rd37;
	st.global.u64 	[%rd38], %rd35;
	mad.lo.s32 	%r35, %r1, %r2, %r1;
	mul.wide.s32 	%rd39, %r35, 4;
	add.s64 	%rd40, %rd46, %rd39;
	cvta.to.global.u64 	%rd41, %rd14;
	add.s64 	%rd42, %rd41, %rd37;
	st.global.u64 	[%rd42], %rd40;
	add.s64 	%rd43, %rd12, %rd34;
	cvta.to.global.u64 	%rd44, %rd47;
	add.s64 	%rd45, %rd44, %rd37;
	st.global.u64 	[%rd45], %rd43;
$L__BB0_15:
	ret;

}


// ===== COMPILED SASS (sm_100) =====

	.target	sm_100

	.elftype	@"ET_EXEC"


//--------------------- .note.nv.tkinfo           --------------------------
	.section	.note.nv.tkinfo,"",@"SHT_NOTE"
	.sectionflags	@"SHF_NOTE_NV_TKINFO"
	.tkinfo
        /*0018*/ 	.word	0x00000002
        /*0030*/ 	.string	""
        /*0030*/ 	.string	"ptxas"
        /*0030*/ 	.string	"Cuda compilation tools, release 13.0, V13.0.88"
        /*0030*/ 	.string	"Build cuda_13.0.r13.0/compiler.36424714_0"
        /*0030*/ 	.string	"-arch sm_100 -m 64 "



//--------------------- .note.nv.cuinfo           --------------------------
	.section	.note.nv.cuinfo,"",@"SHT_NOTE"
	.sectionflags	@"SHF_NOTE_NV_CUINFO"
        /*0018*/ 	.short	0x0002
        /*001a*/ 	.short	0x0064
        /*001c*/ 	.short	0x0082
	.zero		2


//--------------------- .nv.info                  --------------------------
	.section	.nv.info,"",@"SHT_CUDA_INFO"
	.align	4


	//----- nvinfo : EIATTR_REGCOUNT
	.align		4
        /*0000*/ 	.byte	0x04, 0x2f
        /*0002*/ 	.short	(.L_1 - .L_0)
	.align		4
.L_0:
        /*0004*/ 	.word	index@(setRangePoolKernel)
        /*0008*/ 	.word	0x00000016


	//----- nvinfo : EIATTR_FRAME_SIZE
	.align		4
.L_1:
        /*000c*/ 	.byte	0x04, 0x11
        /*000e*/ 	.short	(.L_3 - .L_2)
	.align		4
.L_2:
        /*0010*/ 	.word	index@(setRangePoolKernel)
        /*0014*/ 	.word	0x00000000


	//----- nvinfo : EIATTR_MIN_STACK_SIZE
	.align		4
.L_3:
        /*0018*/ 	.byte	0x04, 0x12
        /*001a*/ 	.short	(.L_5 - .L_4)
	.align		4
.L_4:
        /*001c*/ 	.word	index@(setRangePoolKernel)
        /*0020*/ 	.word	0x00000000
.L_5:


//--------------------- .nv.compat                --------------------------
	.section	.nv.compat,"",@"SHT_CUDA_COMPAT_INFO"
	.align	4
        /*0000*/ 	.byte	0x02, 0x09, 0x00, 0x00, 0x02, 0x02, 0x01, 0x00, 0x02, 0x05, 0x05, 0x00, 0x03, 0x07, 0x01, 0x01
        /*0010*/ 	.byte	0x02, 0x03, 0x00, 0x00, 0x02, 0x06, 0x01, 0x00, 0x04, 0x0b, 0x08, 0x00, 0x09, 0x00, 0x00, 0x00
        /*0020*/ 	.byte	0x00, 0x00, 0x00, 0x00


//--------------------- .nv.info.setRangePoolKernel --------------------------
	.section	.nv.info.setRangePoolKernel,"",@"SHT_CUDA_INFO"
	.sectionflags	@""
	.align	4


	//----- nvinfo : EIATTR_CUDA_API_VERSION
	.align		4
        /*0000*/ 	.byte	0x04, 0x37
        /*0002*/ 	.short	(.L_7 - .L_6)
.L_6:
        /*0004*/ 	.word	0x00000082


	//----- nvinfo : EIATTR_KPARAM_INFO
	.align		4
.L_7:
        /*0008*/ 	.byte	0x04, 0x17
        /*000a*/ 	.short	(.L_9 - .L_8)
.L_8:
        /*000c*/ 	.word	0x00000000
        /*0010*/ 	.short	0x000a
        /*0012*/ 	.short	0x0040
        /*0014*/ 	.byte	0x00, 0xf5, 0x21, 0x00


	//----- nvinfo : EIATTR_KPARAM_INFO
	.align		4
.L_9:
        /*0018*/ 	.byte	0x04, 0x17
        /*001a*/ 	.short	(.L_11 - .L_10)
.L_10:
        /*001c*/ 	.word	0x00000000
        /*0020*/ 	.short	0x0009
        /*0022*/ 	.short	0x0038
        /*0024*/ 	.byte	0x00, 0xf5, 0x21, 0x00


	//----- nvinfo : EIATTR_KPARAM_INFO
	.align		4
.L_11:
        /*0028*/ 	.byte	0x04, 0x17
        /*002a*/ 	.short	(.L_13 - .L_12)
.L_12:
        /*002c*/ 	.word	0x00000000
        /*0030*/ 	.short	0x0008
        /*0032*/ 	.short	0x0030
        /*0034*/ 	.byte	0x00, 0xf5, 0x21, 0x00


	//----- nvinfo : EIATTR_KPARAM_INFO
	.align		4
.L_13:
        /*0038*/ 	.byte	0x04, 0x17
        /*003a*/ 	.short	(.L_15 - .L_14)
.L_14:
        /*003c*/ 	.word	0x00000000
        /*0040*/ 	.short	0x0007
        /*0042*/ 	.short	0x0028
        /*0044*/ 	.byte	0x00, 0xf5, 0x21, 0x00


	//----- nvinfo : EIATTR_KPARAM_INFO
	.align		4
.L_15:
        /*0048*/ 	.byte	0x04, 0x17
        /*004a*/ 	.short	(.L_17 - .L_16)
.L_16:
        /*004c*/ 	.word	0x00000000
        /*0050*/ 	.short	0x0006
        /*0052*/ 	.short	0x0020
        /*0054*/ 	.byte	0x00, 0xf5, 0x21, 0x00


	//----- nvinfo : EIATTR_KPARAM_INFO
	.align		4
.L_17:
        /*0058*/ 	.byte	0x04, 0x17
        /*005a*/ 	.short	(.L_19 - .L_18)
.L_18:
        /*005c*/ 	.word	0x00000000
        /*0060*/ 	.short	0x0005
        /*0062*/ 	.short	0x0018
        /*0064*/ 	.byte	0x00, 0xf5, 0x21, 0x00


	//----- nvinfo : EIATTR_KPARAM_INFO
	.align		4
.L_19:
        /*0068*/ 	.byte	0x04, 0x17
        /*006a*/ 	.short	(.L_21 - .L_20)
.L_20:
        /*006c*/ 	.word	0x00000000
        /*0070*/ 	.short	0x0004
        /*0072*/ 	.short	0x0010
        /*0074*/ 	.byte	0x00, 0xf5, 0x21, 0x00


	//----- nvinfo : EIATTR_KPARAM_INFO
	.align		4
.L_21:
        /*0078*/ 	.byte	0x04, 0x17
        /*007a*/ 	.short	(.L_23 - .L_22)
.L_22:
        /*007c*/ 	.word	0x00000000
        /*0080*/ 	.short	0x0003
        /*0082*/ 	.short	0x000c
        /*0084*/ 	.byte	0x00, 0xf0, 0x11, 0x00


	//----- nvinfo : EIATTR_KPARAM_INFO
	.align		4
.L_23:
        /*0088*/ 	.byte	0x04, 0x17
        /*008a*/ 	.short	(.L_25 - .L_24)
.L_24:
        /*008c*/ 	.word	0x00000000
        /*0090*/ 	.short	0x0002
        /*0092*/ 	.short	0x0008
        /*0094*/ 	.byte	0x00, 0xf0, 0x11, 0x00


	//----- nvinfo : EIATTR_KPARAM_INFO
	.align		4
.L_25:
        /*0098*/ 	.byte	0x04, 0x17
        /*009a*/ 	.short	(.L_27 - .L_26)
.L_26:
        /*009c*/ 	.word	0x00000000
        /*00a0*/ 	.short	0x0001
        /*00a2*/ 	.short	0x0004
        /*00a4*/ 	.byte	0x00, 0xf0, 0x11, 0x00


	//----- nvinfo : EIATTR_KPARAM_INFO
	.align		4
.L_27:
        /*00a8*/ 	.byte	0x04, 0x17
        /*00aa*/ 	.short	(.L_29 - .L_28)
.L_28:
        /*00ac*/ 	.word	0x00000000
        /*00b0*/ 	.short	0x0000
        /*00b2*/ 	.short	0x0000
        /*00b4*/ 	.byte	0x00, 0xf0, 0x11, 0x00


	//----- nvinfo : EIATTR_SPARSE_MMA_MASK
	.align		4
.L_29:
        /*00b8*/ 	.byte	0x03, 0x50
        /*00ba*/ 	.short	0x0000


	//----- nvinfo : EIATTR_MAXREG_COUNT
	.align		4
        /*00bc*/ 	.byte	0x03, 0x1b
        /*00be*/ 	.short	0x00ff


	//----- nvinfo : EIATTR_MERCURY_ISA_VERSION
	.align		4
        /*00c0*/ 	.byte	0x03, 0x5f
        /*00c2*/ 	.short	0x0101


	//----- nvinfo : EIATTR_VRC_CTA_INIT_COUNT
	.align		4
        /*00c4*/ 	.byte	0x02, 0x4a
	.zero		1
	.zero		1


	//----- nvinfo : EIATTR_EXIT_INSTR_OFFSETS
	.align		4
        /*00c8*/ 	.byte	0x04, 0x1c
        /*00ca*/ 	.short	(.L_31 - .L_30)


	//   ....[0]....
.L_30:
        /*00cc*/ 	.word	0x00000070


	//   ....[1]....
        /*00d0*/ 	.word	0x00000bd0


	//----- nvinfo : EIATTR_CBANK_PARAM_SIZE
	.align		4
.L_31:
        /*00d4*/ 	.byte	0x03, 0x19
        /*00d6*/ 	.short	0x0048


	//----- nvinfo : EIATTR_PARAM_CBANK
	.align		4
        /*00d8*/ 	.byte	0x04, 0x0a
        /*00da*/ 	.short	(.L_33 - .L_32)
	.align		4
.L_32:
        /*00dc*/ 	.word	index@(.nv.constant0.setRangePoolKernel)
        /*00e0*/ 	.short	0x0380
        /*00e2*/ 	.short	0x0048


	//----- nvinfo : EIATTR_SW_WAR
	.align		4
.L_33:
        /*00e4*/ 	.byte	0x04, 0x36
        /*00e6*/ 	.short	(.L_35 - .L_34)
.L_34:
        /*00e8*/ 	.word	0x00000008
.L_35:


//--------------------- .nv.callgraph             --------------------------
	.section	.nv.callgraph,"",@"SHT_CUDA_CALLGRAPH"
	.align	4
	.sectionentsize	8
	.align		4
        /*0000*/ 	.word	0x00000000
	.align		4
        /*0004*/ 	.word	0xffffffff
	.align		4
        /*0008*/ 	.word	0x00000000
	.align		4
        /*000c*/ 	.word	0xfffffffe
	.align		4
        /*0010*/ 	.word	0x00000000
	.align		4
        /*0014*/ 	.word	0xfffffffd
	.align		4
        /*0018*/ 	.word	0x00000000
	.align		4
        /*001c*/ 	.word	0xfffffffc


//--------------------- .text.setRangePoolKernel  --------------------------
	.section	.text.setRangePoolKernel,"ax",@progbits
	.align	128
        .global         setRangePoolKernel
        .type           setRangePoolKernel,@function
        .size           setRangePoolKernel,(.L_x_7 - setRangePoolKernel)
        .other          setRangePoolKernel,@"STO_CUDA_ENTRY STV_DEFAULT"
setRangePoolKernel:
.text.setRangePoolKernel:
[----:B------:R-:W-:Y:S01]  /*0000*/  LDC R1, c[0x0][0x37c] ;  /* 0x0000df00ff017b82 */ /* 0x000fe20000000800 */
[----:B------:R-:W0:Y:S07]  /*0010*/  S2R R3, SR_TID.X ;  /* 0x0000000000037919 */ /* 0x000e2e0000002100 */
[----:B------:R-:W0:Y:S01]  /*0020*/  S2UR UR4, SR_CTAID.X ;  /* 0x00000000000479c3 */ /* 0x000e220000002500 */
[----:B------:R-:W1:Y:S07]  /*0030*/  LDCU UR5, c[0x0][0x380] ;  /* 0x00007000ff0577ac */ /* 0x000e6e0008000800 */
[----:B------:R-:W0:Y:S02]  /*0040*/  LDC R0, c[0x0][0x360] ;  /* 0x0000d800ff007b82 */ /* 0x000e240000000800 */
[----:B0-----:R-:W-:-:S05]  /*0050*/  IMAD R0, R0, UR4, R3 ;  /* 0x0000000400007c24 */ /* 0x001fca000f8e0203 */
[----:B-1----:R-:W-:-:S13]  /*0060*/  ISETP.GE.AND P0, PT, R0, UR5, PT ;  /* 0x0000000500007c0c */ /* 0x002fda000bf06270 */
[----:B------:R-:W-:Y:S05]  /*0070*/  @P0 EXIT ;  /* 0x000000000000094d */ /* 0x000fea0003800000 */
[----:B------:R-:W0:Y:S01]  /*0080*/  LDCU UR7, c[0x0][0x384] ;  /* 0x00007080ff0777ac */ /* 0x000e220008000800 */
[----:B------:R-:W1:Y:S01]  /*0090*/  LDCU.64 UR4, c[0x0][0x388] ;  /* 0x00007100ff0477ac */ /* 0x000e620008000a00 */
[----:B------:R-:W2:Y:S01]  /*00a0*/  LDCU.64 UR12, c[0x0][0x358] ;  /* 0x00006b00ff0c77ac */ /* 0x000ea20008000a00 */
[----:B0-----:R-:W-:Y:S02]  /*00b0*/  UISETP.GE.AND UP0, UPT, UR7, 0x1, UPT ;  /* 0x000000010700788c */ /* 0x001fe4000bf06270 */
[----:B------:R-:W-:Y:S01]  /*00c0*/  IMAD R2, R0, UR7, RZ ;  /* 0x0000000700027c24 */ /* 0x000fe2000f8e02ff */
[----:B-1----:R-:W-:-:S04]  /*00d0*/  UIADD3 UR4, UPT, UPT, UR4, -0x1, URZ ;  /* 0xffffffff04047890 */ /* 0x002fc8000fffe0ff */
[----:B------:R-:W-:Y:S02]  /*00e0*/  UIMAD UR4, UR4, UR5, URZ ;  /* 0x00000005040472a4 */ /* 0x000fe4000f8e02ff */
[----:B--2---:R-:W-:Y:S10]  /*00f0*/  BRA.U !UP0, `(.L_x_0) ;  /* 0x0000000908747547 */ /* 0x004ff4000b800000 */
[----:B------:R-:W-:Y:S01]  /*0100*/  UISETP.GE.U32.AND UP1, UPT, UR7, 0x10, UPT ;  /* 0x000000100700788c */ /* 0x000fe2000bf26070 */
[----:B------:R-:W-:Y:S01]  /*0110*/  HFMA2 R3, -RZ, RZ, 0, 0 ;  /* 0x00000000ff037431 */ /* 0x000fe200000001ff */
[----:B------:R-:W-:-:S04]  /*0120*/  ULOP3.LUT UR10, UR7, 0xf, URZ, 0xc0, !UPT ;  /* 0x0000000f070a7892 */ /* 0x000fc8000f8ec0ff */
[----:B------:R-:W-:-:S03]  /*0130*/  UISETP.NE.AND UP0, UPT, UR10, URZ, UPT ;  /* 0x000000ff0a00728c */ /* 0x000fc6000bf05270 */
[----:B------:R-:W-:Y:S08]  /*0140*/  BRA.U !UP1, `(.L_x_1) ;  /* 0x0000000509147547 */ /* 0x000ff0000b800000 */
[----:B------:R-:W0:Y:S01]  /*0150*/  LDCU.64 UR8, c[0x0][0x390] ;  /* 0x00007200ff0877ac */ /* 0x000e220008000a00 */
[----:B------:R-:W-:Y:S01]  /*0160*/  MOV R10, R2 ;  /* 0x00000002000a7202 */ /* 0x000fe20000000f00 */
[----:B0-----:R-:W-:Y:S02]  /*0170*/  UIADD3 UR5, UP1, UPT, UR8, 0x20, URZ ;  /* 0x0000002008057890 */ /* 0x001fe4000ff3e0ff */
[----:B------:R-:W-:Y:S02]  /*0180*/  ULOP3.LUT UR8, UR7, 0x7ffffff0, URZ, 0xc0, !UPT ;  /* 0x7ffffff007087892 */ /* 0x000fe4000f8ec0ff */
[----:B------:R-:W-:Y:S02]  /*0190*/  UIADD3.X UR6, UPT, UPT, URZ, UR9, URZ, UP1, !UPT ;  /* 0x00000009ff067290 */ /* 0x000fe40008ffe4ff */
[----:B------:R-:W-:Y:S01]  /*01a0*/  MOV R12, UR5 ;  /* 0x00000005000c7c02 */ /* 0x000fe20008000f00 */
[----:B------:R-:W-:Y:S02]  /*01b0*/  UIADD3 UR9, UPT, UPT, -UR8, URZ, URZ ;  /* 0x000000ff08097290 */ /* 0x000fe4000fffe1ff */
[----:B------:R-:W-:-:S02]  /*01c0*/  MOV R3, UR8 ;  /* 0x0000000800037c02 */ /* 0x000fc40008000f00 */
[----:B------:R-:W-:-:S08]  /*01d0*/  MOV R13, UR6 ;  /* 0x00000006000d7c02 */ /* 0x000fd00008000f00 */
.L_x_2:
[----:B------:R-:W-:Y:S01]  /*01e0*/  MOV R4, R12 ;  /* 0x0000000c00047202 */ /* 0x000fe20000000f00 */
[----:B--2---:R-:W0:Y:S01]  /*01f0*/  LDC.64 R6, c[0x0][0x398] ;  /* 0x0000e600ff067b82 */ /* 0x004e220000000a00 */
[----:B------:R-:W-:-:S05]  /*0200*/  MOV R5, R13 ;  /* 0x0000000d00057202 */ /* 0x000fca0000000f00 */
[----:B------:R-:W2:Y:S02]  /*0210*/  LDG.E R11, desc[UR12][R4.64+-0x20] ;  /* 0xffffe00c040b7981 */ /* 0x000ea4000c1e1900 */
[----:B------:R-:W1:Y:S01]  /*0220*/  LDC.64 R8, c[0x0][0x3a8] ;  /* 0x0000ea00ff087b82 */ /* 0x000e620000000a00 */
[----:B0-----:R-:W-:-:S04]  /*0230*/  IMAD.WIDE R6, R10, 0x4, R6 ;  /* 0x000000040a067825 */ /* 0x001fc800078e0206 */
[----:B-1----:R-:W-:Y:S01]  /*0240*/  IMAD.WIDE R8, R10, 0x4, R8 ;  /* 0x000000040a087825 */ /* 0x002fe200078e0208 */
[----:B--2---:R-:W-:Y:S04]  /*0250*/  STG.E desc[UR12][R6.64], R11 ;  /* 0x0000000b06007986 */ /* 0x004fe8000c10190c */
[----:B------:R0:W-:Y:S04]  /*0260*/  STG.E desc[UR12][R8.64], R11 ;  /* 0x0000000b08007986 */ /* 0x0001e8000c10190c */
[----:B------:R-:W2:Y:S04]  /*0270*/  LDG.E R13, desc[UR12][R4.64+-0x1c] ;  /* 0xffffe40c040d7981 */ /* 0x000ea8000c1e1900 */
[----:B--2---:R-:W-:Y:S04]  /*0280*/  STG.E desc[UR12][R6.64+0x4], R13 ;  /* 0x0000040d06007986 */ /* 0x004fe8000c10190c */
[----:B------:R1:W-:Y:S04]  /*0290*/  STG.E desc[UR12][R8.64+0x4], R13 ;  /* 0x0000040d08007986 */ /* 0x0003e8000c10190c */
[----:B------:R-:W2:Y:S04]  /*02a0*/  LDG.E R15, desc[UR12][R4.64+-0x18] ;  /* 0xffffe80c040f7981 */ /* 0x000ea8000c1e1900 */
[----:B--2---:R-:W-:Y:S04]  /*02b0*/  STG.E desc[UR12][R6.64+0x8], R15 ;  /* 0x0000080f06007986 */ /* 0x004fe8000c10190c */
[----:B------:R2:W-:Y:S04]  /*02c0*/  STG.E desc[UR12][R8.64+0x8], R15 ;  /* 0x0000080f08007986 */ /* 0x0005e8000c10190c */
[----:B------:R-:W3:Y:S04]  /*02d0*/  LDG.E R17, desc[UR12][R4.64+-0x14] ;  /* 0xffffec0c04117981 */ /* 0x000ee8000c1e1900 */
[----:B---3--:R-:W-:Y:S04]  /*02e0*/  STG.E desc[UR12][R6.64+0xc], R17 ;  /* 0x00000c1106007986 */ /* 0x008fe8000c10190c */
[----:B------:R3:W-:Y:S04]  /*02f0*/  STG.E desc[UR12][R8.64+0xc], R17 ;  /* 0x00000c1108007986 */ /* 0x0007e8000c10190c */
[----:B------:R-:W4:Y:S04]  /*0300*/  LDG.E R19, desc[UR12][R4.64+-0x10] ;  /* 0xfffff00c04137981 */ /* 0x000f28000c1e1900 */
[----:B----4-:R-:W-:Y:S04]  /*0310*/  STG.E desc[UR12][R6.64+0x10], R19 ;  /* 0x0000101306007986 */ /* 0x010fe8000c10190c */
[----:B------:R4:W-:Y:S04]  /*0320*/  STG.E desc[UR12][R8.64+0x10], R19 ;  /* 0x0000101308007986 */ /* 0x0009e8000c10190c */
[----:B0-----:R-:W5:Y:S04]  /*0330*/  LDG.E R11, desc[UR12][R4.64+-0xc] ;  /* 0xfffff40c040b7981 */ /* 0x001f68000c1e1900 */
[----:B-----5:R-:W-:Y:S04]  /*0340*/  STG.E desc[UR12][R6.64+0x14], R11 ;  /* 0x0000140b06007986 */ /* 0x020fe8000c10190c */
[----:B------:R0:W-:Y:S04]  /*0350*/  STG.E desc[UR12][R8.64+0x14], R11 ;  /* 0x0000140b08007986 */ /* 0x0001e8000c10190c */
[----:B-1----:R-:W5:Y:S04]  /*0360*/  LDG.E R13, desc[UR12][R4.64+-0x8] ;  /* 0xfffff80c040d7981 */ /* 0x002f68000c1e1900 */
[----:B-----5:R-:W-:Y:S04]  /*0370*/  STG.E desc[UR12][R6.64+0x18], R13 ;  /* 0x0000180d06007986 */ /* 0x020fe8000c10190c */
[----:B------:R1:W-:Y:S04]  /*0380*/  STG.E desc[UR12][R8.64+0x18], R13 ;  /* 0x0000180d08007986 */ /* 0x0003e8000c10190c */
[----:B--2---:R-:W2:Y:S04]  /*0390*/  LDG.E R15, desc[UR12][R4.64+-0x4] ;  /* 0xfffffc0c040f7981 */ /* 0x004ea8000c1e1900 */
[----:B--2---:R-:W-:Y:S04]  /*03a0*/  STG.E desc[UR12][R6.64+0x1c], R15 ;  /* 0x00001c0f06007986 */ /* 0x004fe8000c10190c */
[----:B------:R2:W-:Y:S04]  /*03b0*/  STG.E desc[UR12][R8.64+0x1c], R15 ;  /* 0x00001c0f08007986 */ /* 0x0005e8000c10190c */
[----:B---3--:R-:W3:Y:S04]  /*03c0*/  LDG.E R17, desc[UR12][R4.64] ;  /* 0x0000000c04117981 */ /* 0x008ee8000c1e1900 */
[----:B---3--:R-:W-:Y:S04]  /*03d0*/  STG.E desc[UR12][R6.64+0x20], R17 ;  /* 0x0000201106007986 */ /* 0x008fe8000c10190c */
[----:B------:R3:W-:Y:S04]  /*03e0*/  STG.E desc[UR12][R8.64+0x20], R17 ;  /* 0x0000201108007986 */ /* 0x0007e8000c10190c */
[----:B----4-:R-:W4:Y:S04]  /*03f0*/  LDG.E R19, desc[UR12][R4.64+0x4] ;  /* 0x0000040c04137981 */ /* 0x010f28000c1e1900 */
        /* <DEDUP_REMOVED lines=9> */
[----:B--2---:R2:W-:Y:S04]  /*0490*/  STG.E desc[UR12][R6.64+0x30], R15 ;  /* 0x0000300f06007986 */ /* 0x0045e8000c10190c */
[----:B------:R2:W-:Y:S04]  /*04a0*/  STG.E desc[UR12][R8.64+0x30], R15 ;  /* 0x0000300f08007986 */ /* 0x0005e8000c10190c */
[----:B---3--:R-:W3:Y:S04]  /*04b0*/  LDG.E R17, desc[UR12][R4.64+0x14] ;  /* 0x0000140c04117981 */ /* 0x008ee8000c1e1900 */
[----:B---3--:R2:W-:Y:S04]  /*04c0*/  STG.E desc[UR12][R6.64+0x34], R17 ;  /* 0x0000341106007986 */ /* 0x0085e8000c10190c */
[----:B------:R2:W-:Y:S04]  /*04d0*/  STG.E desc[UR12][R8.64+0x34], R17 ;  /* 0x0000341108007986 */ /* 0x0005e8000c10190c */
[----:B----4-:R-:W3:Y:S04]  /*04e0*/  LDG.E R19, desc[UR12][R4.64+0x18] ;  /* 0x0000180c04137981 */ /* 0x010ee8000c1e1900 */
[----:B---3--:R2:W-:Y:S04]  /*04f0*/  STG.E desc[UR12][R6.64+0x38], R19 ;  /* 0x0000381306007986 */ /* 0x0085e8000c10190c */
[----:B------:R2:W-:Y:S04]  /*0500*/  STG.E desc[UR12][R8.64+0x38], R19 ;  /* 0x0000381308007986 */ /* 0x0005e8000c10190c */
[----:B0-----:R-:W3:Y:S01]  /*0510*/  LDG.E R11, desc[UR12][R4.64+0x1c] ;  /* 0x00001c0c040b7981 */ /* 0x001ee2000c1e1900 */
[----:B------:R-:W-:Y:S01]  /*0520*/  UIADD3 UR9, UPT, UPT, UR9, 0x10, URZ ;  /* 0x0000001009097890 */ /* 0x000fe2000fffe0ff */
[----:B------:R-:W-:-:S02]  /*0530*/  IADD3 R12, P0, PT, R4, 0x40, RZ ;  /* 0x00000040040c7810 */ /* 0x000fc40007f1e0ff */
[----:B------:R-:W-:Y:S01]  /*0540*/  IADD3 R10, PT, PT, R10, 0x10, RZ ;  /* 0x000000100a0a7810 */ /* 0x000fe20007ffe0ff */
[----:B------:R-:W-:Y:S01]  /*0550*/  UISETP.NE.AND UP1, UPT, UR9, URZ, UPT ;  /* 0x000000ff0900728c */ /* 0x000fe2000bf25270 */
[----:B-1----:R-:W-:Y:S01]  /*0560*/  IADD3.X R13, PT, PT, RZ, R5, RZ, P0, !PT ;  /* 0x00000005ff0d7210 */ /* 0x002fe200007fe4ff */
[----:B---3--:R2:W-:Y:S04]  /*0570*/  STG.E desc[UR12][R6.64+0x3c], R11 ;  /* 0x00003c0b06007986 */ /* 0x0085e8000c10190c */
[----:B------:R2:W-:Y:S03]  /*0580*/  STG.E desc[UR12][R8.64+0x3c], R11 ;  /* 0x00003c0b08007986 */ /* 0x0005e6000c10190c */
[----:B------:R-:W-:Y:S05]  /*0590*/  BRA.U UP1, `(.L_x_2) ;  /* 0xfffffffd01107547 */ /* 0x000fea000b83ffff */
.L_x_1:
[----:B------:R-:W-:Y:S05]  /*05a0*/  BRA.U !UP0, `(.L_x_0) ;  /* 0x0000000508487547 */ /* 0x000fea000b800000 */
[----:B------:R-:W-:Y:S02]  /*05b0*/  UISETP.GE.U32.AND UP0, UPT, UR10, 0x8, UPT ;  /* 0x000000080a00788c */ /* 0x000fe4000bf06070 */
[----:B------:R-:W-:-:S04]  /*05c0*/  ULOP3.LUT UR6, UR7, 0x7, URZ, 0xc0, !UPT ;  /* 0x0000000707067892 */ /* 0x000fc8000f8ec0ff */
[----:B------:R-:W-:-:S03]  /*05d0*/  UISETP.NE.AND UP1, UPT, UR6, URZ, UPT ;  /* 0x000000ff0600728c */ /* 0x000fc6000bf25270 */
[----:B------:R-:W-:Y:S08]  /*05e0*/  BRA.U !UP0, `(.L_x_3) ;  /* 0x0000000108807547 */ /* 0x000ff0000b800000 */
[----:B------:R-:W0:Y:S08]  /*05f0*/  LDC.64 R4, c[0x0][0x390] ;  /* 0x0000e400ff047b82 */ /* 0x000e300000000a00 */
[----:B--2---:R-:W1:Y:S08]  /*0600*/  LDC.64 R6, c[0x0][0x398] ;  /* 0x0000e600ff067b82 */ /* 0x004e700000000a00 */
[----:B------:R-:W2:Y:S01]  /*0610*/  LDC.64 R8, c[0x0][0x3a8] ;  /* 0x0000ea00ff087b82 */ /* 0x000ea20000000a00 */
[----:B0-----:R-:W-:-:S05]  /*0620*/  IMAD.WIDE.U32 R4, R3, 0x4, R4 ;  /* 0x0000000403047825 */ /* 0x001fca00078e0004 */
[----:B------:R-:W3:Y:S01]  /*0630*/  LDG.E R11, desc[UR12][R4.64] ;  /* 0x0000000c040b7981 */ /* 0x000ee2000c1e1900 */
[----:B------:R-:W-:-:S05]  /*0640*/  IADD3 R13, PT, PT, R2, R3, RZ ;  /* 0x00000003020d7210 */ /* 0x000fca0007ffe0ff */
[----:B-1----:R-:W-:-:S04]  /*0650*/  IMAD.WIDE R6, R13, 0x4, R6 ;  /* 0x000000040d067825 */ /* 0x002fc800078e0206 */
[----:B--2---:R-:W-:Y:S01]  /*0660*/  IMAD.WIDE R8, R13, 0x4, R8 ;  /* 0x000000040d087825 */ /* 0x004fe200078e0208 */
[----:B---3--:R-:W-:Y:S04]  /*0670*/  STG.E desc[UR12][R6.64], R11 ;  /* 0x0000000b06007986 */ /* 0x008fe8000c10190c */
        /* <DEDUP_REMOVED lines=8> */
[----:B---3--:R3:W-:Y:S04]  /*0700*/  STG.E desc[UR12][R6.64+0xc], R17 ;  /* 0x00000c1106007986 */ /* 0x0087e8000c10190c */
[----:B------:R3:W-:Y:S04]  /*0710*/  STG.E desc[UR12][R8.64+0xc], R17 ;  /* 0x00000c1108007986 */ /* 0x0007e8000c10190c */
[----:B------:R-:W4:Y:S04]  /*0720*/  LDG.E R19, desc[UR12][R4.64+0x10] ;  /* 0x0000100c04137981 */ /* 0x000f28000c1e1900 */
[----:B----4-:R3:W-:Y:S04]  /*0730*/  STG.E desc[UR12][R6.64+0x10], R19 ;  /* 0x0000101306007986 */ /* 0x0107e8000c10190c */
[----:B------:R3:W-:Y:S04]  /*0740*/  STG.E desc[UR12][R8.64+0x10], R19 ;  /* 0x0000101308007986 */ /* 0x0007e8000c10190c */
[----:B0-----:R-:W4:Y:S04]  /*0750*/  LDG.E R11, desc[UR12][R4.64+0x14] ;  /* 0x0000140c040b7981 */ /* 0x001f28000c1e1900 */
[----:B----4-:R3:W-:Y:S04]  /*0760*/  STG.E desc[UR12][R6.64+0x14], R11 ;  /* 0x0000140b06007986 */ /* 0x0107e8000c10190c */
[----:B------:R3:W-:Y:S04]  /*0770*/  STG.E desc[UR12][R8.64+0x14], R11 ;  /* 0x0000140b08007986 */ /* 0x0007e8000c10190c */
[----:B-1----:R-:W4:Y:S04]  /*0780*/  LDG.E R13, desc[UR12][R4.64+0x18] ;  /* 0x0000180c040d7981 */ /* 0x002f28000c1e1900 */
[----:B----4-:R3:W-:Y:S04]  /*0790*/  STG.E desc[UR12][R6.64+0x18], R13 ;  /* 0x0000180d06007986 */ /* 0x0107e8000c10190c */
[----:B------:R3:W-:Y:S04]  /*07a0*/  STG.E desc[UR12][R8.64+0x18], R13 ;  /* 0x0000180d08007986 */ /* 0x0007e8000c10190c */
[----:B--2---:R-:W2:Y:S01]  /*07b0*/  LDG.E R15, desc[UR12][R4.64+0x1c] ;  /* 0x00001c0c040f7981 */ /* 0x004ea2000c1e1900 */
[----:B------:R-:W-:-:S03]  /*07c0*/  IADD3 R3, PT, PT, R3, 0x8, RZ ;  /* 0x0000000803037810 */ /* 0x000fc60007ffe0ff */
[----:B--2---:R3:W-:Y:S04]  /*07d0*/  STG.E desc[UR12][R6.64+0x1c], R15 ;  /* 0x00001c0f06007986 */ /* 0x0047e8000c10190c */
[----:B------:R3:W-:Y:S02]  /*07e0*/  STG.E desc[UR12][R8.64+0x1c], R15 ;  /* 0x00001c0f08007986 */ /* 0x0007e4000c10190c */
.L_x_3:
[----:B------:R-:W-:Y:S05]  /*07f0*/  BRA.U !UP1, `(.L_x_0) ;  /* 0x0000000109b47547 */ /* 0x000fea000b800000 */
[----:B------:R-:W-:Y:S02]  /*0800*/  UISETP.GE.U32.AND UP0, UPT, UR6, 0x4, UPT ;  /* 0x000000040600788c */ /* 0x000fe4000bf06070 */
[----:B------:R-:W-:-:S04]  /*0810*/  ULOP3.LUT UR5, UR7, 0x3, URZ, 0xc0, !UPT ;  /* 0x0000000307057892 */ /* 0x000fc8000f8ec0ff */
[----:B------:R-:W-:-:S03]  /*0820*/  UISETP.NE.AND UP1, UPT, UR5, URZ, UPT ;  /* 0x000000ff0500728c */ /* 0x000fc6000bf25270 */
[----:B------:R-:W-:Y:S08]  /*0830*/  BRA.U !UP0, `(.L_x_4) ;  /* 0x0000000108507547 */ /* 0x000ff0000b800000 */
[----:B------:R-:W0:Y:S08]  /*0840*/  LDC.64 R4, c[0x0][0x390] ;  /* 0x0000e400ff047b82 */ /* 0x000e300000000a00 */
[----:B--23--:R-:W1:Y:S08]  /*0850*/  LDC.64 R6, c[0x0][0x398] ;  /* 0x0000e600ff067b82 */ /* 0x00ce700000000a00 */
[----:B------:R-:W2:Y:S01]  /*0860*/  LDC.64 R8, c[0x0][0x3a8] ;  /* 0x0000ea00ff087b82 */ /* 0x000ea20000000a00 */
[----:B0-----:R-:W-:-:S05]  /*0870*/  IMAD.WIDE.U32 R4, R3, 0x4, R4 ;  /* 0x0000000403047825 */ /* 0x001fca00078e0004 */
[----:B------:R-:W3:Y:S01]  /*0880*/  LDG.E R11, desc[UR12][R4.64] ;  /* 0x0000000c040b7981 */ /* 0x000ee2000c1e1900 */
[----:B------:R-:W-:-:S05]  /*0890*/  IADD3 R13, PT, PT, R2, R3, RZ ;  /* 0x00000003020d7210 */ /* 0x000fca0007ffe0ff */
[----:B-1----:R-:W-:-:S04]  /*08a0*/  IMAD.WIDE R6, R13, 0x4, R6 ;  /* 0x000000040d067825 */ /* 0x002fc800078e0206 */
[----:B--2---:R-:W-:Y:S01]  /*08b0*/  IMAD.WIDE R8, R13, 0x4, R8 ;  /* 0x000000040d087825 */ /* 0x004fe200078e0208 */
[----:B---3--:R0:W-:Y:S04]  /*08c0*/  STG.E desc[UR12][R6.64], R11 ;  /* 0x0000000b06007986 */ /* 0x0081e8000c10190c */
[----:B------:R0:W-:Y:S04]  /*08d0*/  STG.E desc[UR12][R8.64], R11 ;  /* 0x0000000b08007986 */ /* 0x0001e8000c10190c */
[----:B------:R-:W2:Y:S04]  /*08e0*/  LDG.E R13, desc[UR12][R4.64+0x4] ;  /* 0x0000040c040d7981 */ /* 0x000ea8000c1e1900 */
[----:B--2---:R0:W-:Y:S04]  /*08f0*/  STG.E desc[UR12][R6.64+0x4], R13 ;  /* 0x0000040d06007986 */ /* 0x0041e8000c10190c */
[----:B------:R0:W-:Y:S04]  /*0900*/  STG.E desc[UR12][R8.64+0x4], R13 ;  /* 0x0000040d08007986 */ /* 0x0001e8000c10190c */
[----:B------:R-:W2:Y:S04]  /*0910*/  LDG.E R15, desc[UR12][R4.64+0x8] ;  /* 0x0000080c040f7981 */ /* 0x000ea8000c1e1900 */
[----:B--2---:R0:W-:Y:S04]  /*0920*/  STG.E desc[UR12][R6.64+0x8], R15 ;  /* 0x0000080f06007986 */ /* 0x0041e8000c10190c */
[----:B------:R0:W-:Y:S04]  /*0930*/  STG.E desc[UR12][R8.64+0x8], R15 ;  /* 0x0000080f08007986 */ /* 0x0001e8000c10190c */
[----:B------:R-:W2:Y:S01]  /*0940*/  LDG.E R17, desc[UR12][R4.64+0xc] ;  /* 0x00000c0c04117981 */ /* 0x000ea2000c1e1900 */
[----:B------:R-:W-:-:S03]  /*0950*/  IADD3 R3, PT, PT, R3, 0x4, RZ ;  /* 0x0000000403037810 */ /* 0x000fc60007ffe0ff */
[----:B--2---:R0:W-:Y:S04]  /*0960*/  STG.E desc[UR12][R6.64+0xc], R17 ;  /* 0x00000c1106007986 */ /* 0x0041e8000c10190c */
[----:B------:R0:W-:Y:S02]  /*0970*/  STG.E desc[UR12][R8.64+0xc], R17 ;  /* 0x00000c1108007986 */ /* 0x0001e4000c10190c */
.L_x_4:
[----:B------:R-:W-:Y:S05]  /*0980*/  BRA.U !UP1, `(.L_x_0) ;  /* 0x0000000109507547 */ /* 0x000fea000b800000 */
[----:B------:R-:W1:Y:S01]  /*0990*/  LDC.64 R4, c[0x0][0x390] ;  /* 0x0000e400ff047b82 */ /* 0x000e620000000a00 */
[----:B------:R-:W-:-:S07]  /*09a0*/  UIADD3 UR5, UPT, UPT, -UR5, URZ, URZ ;  /* 0x000000ff05057290 */ /* 0x000fce000fffe1ff */
[----:B0-23--:R-:W0:Y:S08]  /*09b0*/  LDC.64 R10, c[0x0][0x3a8] ;  /* 0x0000ea00ff0a7b82 */ /* 0x00de300000000a00 */
[----:B------:R-:W2:Y:S01]  /*09c0*/  LDC.64 R12, c[0x0][0x398] ;  /* 0x0000e600ff0c7b82 */ /* 0x000ea20000000a00 */
[----:B-1----:R-:W-:Y:S01]  /*09d0*/  IMAD.WIDE.U32 R4, R3, 0x4, R4 ;  /* 0x0000000403047825 */ /* 0x002fe200078e0004 */
[----:B------:R-:W-:-:S02]  /*09e0*/  IADD3 R3, PT, PT, R2, R3, RZ ;  /* 0x0000000302037210 */ /* 0x000fc40007ffe0ff */
[----:B------:R-:W-:Y:S02]  /*09f0*/  MOV R8, R4 ;  /* 0x0000000400087202 */ /* 0x000fe40000000f00 */
[----:B------:R-:W-:-:S07]  /*0a00*/  MOV R15, R5 ;  /* 0x00000005000f7202 */ /* 0x000fce0000000f00 */
.L_x_5:
[----:B-1----:R-:W-:-:S06]  /*0a10*/  MOV R9, R15 ;  /* 0x0000000f00097202 */ /* 0x002fcc0000000f00 */
[----:B------:R1:W3:Y:S01]  /*0a20*/  LDG.E R9, desc[UR12][R8.64] ;  /* 0x0000000c08097981 */ /* 0x0002e2000c1e1900 */
[----:B--2---:R-:W-:Y:S01]  /*0a30*/  IMAD.WIDE R6, R3, 0x4, R12 ;  /* 0x0000000403067825 */ /* 0x004fe200078e020c */
[----:B------:R-:W-:-:S03]  /*0a40*/  UIADD3 UR5, UPT, UPT, UR5, 0x1, URZ ;  /* 0x0000000105057890 */ /* 0x000fc6000fffe0ff */
[C---:B0-----:R-:W-:Y:S01]  /*0a50*/  IMAD.WIDE R4, R3.reuse, 0x4, R10 ;  /* 0x0000000403047825 */ /* 0x041fe200078e020a */
[----:B------:R-:W-:Y:S01]  /*0a60*/  UISETP.NE.AND UP0, UPT, UR5, URZ, UPT ;  /* 0x000000ff0500728c */ /* 0x000fe2000bf05270 */
[----:B------:R-:W-:Y:S02]  /*0a70*/  IADD3 R3, PT, PT, R3, 0x1, RZ ;  /* 0x0000000103037810 */ /* 0x000fe40007ffe0ff */
[----:B-1----:R-:W-:-:S04]  /*0a80*/  IADD3 R8, P0, PT, R8, 0x4, RZ ;  /* 0x0000000408087810 */ /* 0x002fc80007f1e0ff */
[----:B------:R-:W-:Y:S01]  /*0a90*/  IADD3.X R15, PT, PT, RZ, R15, RZ, P0, !PT ;  /* 0x0000000fff0f7210 */ /* 0x000fe200007fe4ff */
[----:B---3--:R1:W-:Y:S04]  /*0aa0*/  STG.E desc[UR12][R6.64], R9 ;  /* 0x0000000906007986 */ /* 0x0083e8000c10190c */
[----:B------:R1:W-:Y:S01]  /*0ab0*/  STG.E desc[UR12][R4.64], R9 ;  /* 0x0000000904007986 */ /* 0x0003e2000c10190c */
[----:B------:R-:W-:Y:S05]  /*0ac0*/  BRA.U UP0, `(.L_x_5) ;  /* 0xfffffffd00d07547 */ /* 0x000fea000b83ffff */
.L_x_0:
[----:B0123--:R-:W0:Y:S01]  /*0ad0*/  LDC.64 R6, c[0x0][0x3a0] ;  /* 0x0000e800ff067b82 */ /* 0x00fe220000000a00 */
[----:B------:R-:W-:-:S07]  /*0ae0*/  IMAD R3, R0, UR4, R0 ;  /* 0x0000000400037c24 */ /* 0x000fce000f8e0200 */
[----:B------:R-:W1:Y:S08]  /*0af0*/  LDC.64 R4, c[0x0][0x398] ;  /* 0x0000e600ff047b82 */ /* 0x000e700000000a00 */
[----:B------:R-:W2:Y:S08]  /*0b00*/  LDC.64 R10, c[0x0][0x3a8] ;  /* 0x0000ea00ff0a7b82 */ /* 0x000eb00000000a00 */
[----:B------:R-:W3:Y:S01]  /*0b10*/  LDC.64 R8, c[0x0][0x3b0] ;  /* 0x0000ec00ff087b82 */ /* 0x000ee20000000a00 */
[----:B0-----:R-:W-:-:S07]  /*0b20*/  IMAD.WIDE R6, R3, 0x4, R6 ;  /* 0x0000000403067825 */ /* 0x001fce00078e0206 */
[----:B------:R-:W0:Y:S01]  /*0b30*/  LDC.64 R12, c[0x0][0x3b8] ;  /* 0x0000ee00ff0c7b82 */ /* 0x000e220000000a00 */
[----:B-1----:R-:W-:-:S07]  /*0b40*/  IMAD.WIDE R4, R2, 0x4, R4 ;  /* 0x0000000402047825 */ /* 0x002fce00078e0204 */
[----:B------:R-:W1:Y:S01]  /*0b50*/  LDC.64 R14, c[0x0][0x3c0] ;  /* 0x0000f000ff0e7b82 */ /* 0x000e620000000a00 */
[----:B--2---:R-:W-:-:S04]  /*0b60*/  IMAD.WIDE R10, R2, 0x4, R10 ;  /* 0x00000004020a7825 */ /* 0x004fc800078e020a */
[----:B---3--:R-:W-:-:S05]  /*0b70*/  IMAD.WIDE R2, R0, 0x8, R8 ;  /* 0x0000000800027825 */ /* 0x008fca00078e0208 */
[----:B------:R-:W-:Y:S01]  /*0b80*/  STG.E.64 desc[UR12][R2.64], R4 ;  /* 0x0000000402007986 */ /* 0x000fe2000c101b0c */
[----:B0-----:R-:W-:-:S05]  /*0b90*/  IMAD.WIDE R8, R0, 0x8, R12 ;  /* 0x0000000800087825 */ /* 0x001fca00078e020c */
[----:B------:R-:W-:Y:S01]  /*0ba0*/  STG.E.64 desc[UR12][R8.64], R6 ;  /* 0x0000000608007986 */ /* 0x000fe2000c101b0c */
[----:B-1----:R-:W-:-:S05]  /*0bb0*/  IMAD.WIDE R12, R0, 0x8, R14 ;  /* 0x00000008000c7825 */ /* 0x002fca00078e020e */
[----:B------:R-:W-:Y:S01]  /*0bc0*/  STG.E.64 desc[UR12][R12.64], R10 ;  /* 0x0000000a0c007986 */ /* 0x000fe2000c101b0c */
[----:B------:R-:W-:Y:S05]  /*0bd0*/  EXIT ;  /* 0x000000000000794d */ /* 0x000fea0003800000 */
.L_x_6:
[----:B------:R-:W-:-:S00]  /*0be0*/  BRA `(.L_x_6) ;  /* 0xfffffffc00fc7947 */ /* 0x000fc0000383ffff */
[----:B------:R-:W-:-:S00]  /*0bf0*/  NOP ;  /* 0x0000000000007918 */ /* 0x000fc00000000000 */
        /* <DEDUP_REMOVED lines=8> */
.L_x_7:


//--------------------- .nv.shared.reserved.0     --------------------------
	.section	.nv.shared.reserved.0,"aw",@nobits
	.weak		__nv_reservedSMEM_offset_0_alias
	.size		__nv_reservedSMEM_offset_0_alias, 0, 64
	.other		__nv_reservedSMEM_offset_0_alias,@"STO_CUDA_RESERVED_SHARED STV_DEFAULT"
__nv_reservedSMEM_offset_0_alias:
	.zero		0
	.zero		64


//--------------------- .nv.constant0.setRangePoolKernel --------------------------
	.section	.nv.constant0.setRangePoolKernel,"a",@progbits
	.sectionflags	@""
	.align	4
.nv.constant0.setRangePoolKernel:
	.zero		968


//--------------------- SYMBOLS --------------------------

	.type		.nv.reservedSmem.offset0,@object
	.size		.nv.reservedSmem.offset0,0x4
